//
// Generated by NVIDIA NVVM Compiler
//
// Compiler Build ID: CL-36424714
// Cuda compilation tools, release 13.0, V13.0.88
// Based on NVVM 20.0.0
//

.version 9.0
.target sm_100
.address_size 64

	// .globl	_Z10add_sourcePfS_fibiifS_
.func  (.param .b64 func_retval0) __internal_accurate_pow
()
;

.visible .entry _Z10add_sourcePfS_fibiifS_(
	.param .u64 .ptr .align 1 _Z10add_sourcePfS_fibiifS__param_0,
	.param .u64 .ptr .align 1 _Z10add_sourcePfS_fibiifS__param_1,
	.param .f32 _Z10add_sourcePfS_fibiifS__param_2,
	.param .u32 _Z10add_sourcePfS_fibiifS__param_3,
	.param .u8 _Z10add_sourcePfS_fibiifS__param_4,
	.param .u32 _Z10add_sourcePfS_fibiifS__param_5,
	.param .u32 _Z10add_sourcePfS_fibiifS__param_6,
	.param .f32 _Z10add_sourcePfS_fibiifS__param_7,
	.param .u64 .ptr .align 1 _Z10add_sourcePfS_fibiifS__param_8
)
{
	.reg .pred 	%p<6>;
	.reg .b16 	%rs<2>;
	.reg .b32 	%r<14>;
	.reg .b32 	%f<15>;
	.reg .b64 	%rd<11>;
	.reg .b64 	%fd<8>;

	ld.param.u64 	%rd3, [_Z10add_sourcePfS_fibiifS__param_0];
	ld.param.u64 	%rd4, [_Z10add_sourcePfS_fibiifS__param_1];
	ld.param.f32 	%f2, [_Z10add_sourcePfS_fibiifS__param_2];
	ld.param.u32 	%r2, [_Z10add_sourcePfS_fibiifS__param_3];
	ld.param.s8 	%rs1, [_Z10add_sourcePfS_fibiifS__param_4];
	ld.param.u32 	%r3, [_Z10add_sourcePfS_fibiifS__param_5];
	ld.param.u32 	%r4, [_Z10add_sourcePfS_fibiifS__param_6];
	ld.param.f32 	%f3, [_Z10add_sourcePfS_fibiifS__param_7];
	cvta.to.global.u64 	%rd1, %rd4;
	cvta.to.global.u64 	%rd2, %rd3;
	mov.u32 	%r5, %tid.x;
	mov.u32 	%r6, %ntid.x;
	mov.u32 	%r7, %ctaid.x;
	mad.lo.s32 	%r1, %r6, %r7, %r5;
	mov.f64 	%fd1, 0d4097700000000000;
	{
	.reg .b32 %temp; 
	mov.b64 	{%temp, %r8}, %fd1;
	}
	mov.f64 	%fd2, 0d4000000000000000;
	{
	.reg .b32 %temp; 
	mov.b64 	{%temp, %r9}, %fd2;
	}
	and.b32  	%r11, %r9, 2146435072;
	setp.eq.s32 	%p1, %r11, 1062207488;
	{ // callseq 0, 0
	.param .b64 retval0;
	call.uni (retval0), 
	__internal_accurate_pow, 
	(
	);
	ld.param.f64 	%fd3, [retval0];
	} // callseq 0
	setp.lt.s32 	%p2, %r8, 0;
	neg.f64 	%fd5, %fd3;
	selp.f64 	%fd6, %fd5, %fd3, %p1;
	selp.f64 	%fd7, %fd6, %fd3, %p2;
	cvt.rn.f32.f64 	%f1, %fd7;
	setp.eq.s16 	%p3, %rs1, 0;
	@%p3 bra 	$L__BB0_3;
	setp.ne.s32 	%p4, %r1, 0;
	@%p4 bra 	$L__BB0_5;
	mul.f32 	%f4, %f2, %f1;
	mad.lo.s32 	%r12, %r4, %r2, %r3;
	mul.wide.s32 	%rd5, %r12, 4;
	add.s64 	%rd6, %rd2, %rd5;
	ld.global.f32 	%f5, [%rd6];
	fma.rn.f32 	%f6, %f3, %f4, %f5;
	st.global.f32 	[%rd6], %f6;
	add.s64 	%rd7, %rd1, %rd5;
	ld.global.f32 	%f7, [%rd7];
	fma.rn.f32 	%f8, %f3, %f4, %f7;
	st.global.f32 	[%rd7], %f8;
	bra.uni 	$L__BB0_5;
$L__BB0_3:
	setp.ne.s32 	%p5, %r1, 0;
	@%p5 bra 	$L__BB0_5;
	mul.f32 	%f9, %f2, %f1;
	mul.f32 	%f10, %f3, %f9;
	mad.lo.s32 	%r13, %r4, %r2, %r3;
	mul.wide.s32 	%rd8, %r13, 4;
	add.s64 	%rd9, %rd2, %rd8;
	ld.global.f32 	%f11, [%rd9];
	sub.f32 	%f12, %f11, %f10;
	st.global.f32 	[%rd9], %f12;
	add.s64 	%rd10, %rd1, %rd8;
	ld.global.f32 	%f13, [%rd10];
	sub.f32 	%f14, %f13, %f10;
	st.global.f32 	[%rd10], %f14;
$L__BB0_5:
	ret;

}
.func  (.param .b64 func_retval0) __internal_accurate_pow()
{
	.reg .pred 	%p<8>;
	.reg .b32 	%r<46>;
	.reg .b32 	%f<3>;
	.reg .b64 	%fd<109>;

	mov.f64 	%fd10, 0d4097700000000000;
	{
	.reg .b32 %temp; 
	mov.b64 	{%temp, %r8}, %fd10;
	}
	{
	.reg .b32 %temp; 
	mov.b64 	{%r9, %temp}, %fd10;
	}
	shr.u32 	%r10, %r8, 20;
	setp.lt.u32 	%p1, %r8, 1048576;
	mov.f64 	%fd11, 0d43F7700000000000;
	{
	.reg .b32 %temp; 
	mov.b64 	{%temp, %r11}, %fd11;
	}
	{
	.reg .b32 %temp; 
	mov.b64 	{%r12, %temp}, %fd11;
	}
	shr.u32 	%r13, %r11, 20;
	add.s32 	%r14, %r13, -54;
	selp.b32 	%r15, %r12, %r9, %p1;
	selp.b32 	%r16, %r11, %r8, %p1;
	selp.b32 	%r1, %r14, %r10, %p1;
	add.s32 	%r45, %r1, -1023;
	and.b32  	%r17, %r16, -2146435073;
	or.b32  	%r18, %r17, 1072693248;
	mov.b64 	%fd107, {%r15, %r18};
	setp.lt.u32 	%p2, %r18, 1073127583;
	@%p2 bra 	$L__BB1_2;
	{
	.reg .b32 %temp; 
	mov.b64 	{%r19, %temp}, %fd107;
	}
	{
	.reg .b32 %temp; 
	mov.b64 	{%temp, %r20}, %fd107;
	}
	add.s32 	%r21, %r20, -1048576;
	mov.b64 	%fd107, {%r19, %r21};
	add.s32 	%r45, %r1, -1022;
$L__BB1_2:
	add.f64 	%fd12, %fd107, 0dBFF0000000000000;
	add.f64 	%fd13, %fd107, 0d3FF0000000000000;
	rcp.approx.ftz.f64 	%fd14, %fd13;
	neg.f64 	%fd15, %fd13;
	fma.rn.f64 	%fd16, %fd15, %fd14, 0d3FF0000000000000;
	fma.rn.f64 	%fd17, %fd16, %fd16, %fd16;
	fma.rn.f64 	%fd18, %fd17, %fd14, %fd14;
	mul.f64 	%fd19, %fd12, %fd18;
	fma.rn.f64 	%fd20, %fd12, %fd18, %fd19;
	mul.f64 	%fd21, %fd20, %fd20;
	fma.rn.f64 	%fd22, %fd21, 0d3EB0F5FF7D2CAFE2, 0d3ED0F5D241AD3B5A;
	fma.rn.f64 	%fd23, %fd22, %fd21, 0d3EF3B20A75488A3F;
	fma.rn.f64 	%fd24, %fd23, %fd21, 0d3F1745CDE4FAECD5;
	fma.rn.f64 	%fd25, %fd24, %fd21, 0d3F3C71C7258A578B;
	fma.rn.f64 	%fd26, %fd25, %fd21, 0d3F6249249242B910;
	fma.rn.f64 	%fd27, %fd26, %fd21, 0d3F89999999999DFB;
	sub.f64 	%fd28, %fd12, %fd20;
	add.f64 	%fd29, %fd28, %fd28;
	neg.f64 	%fd30, %fd20;
	fma.rn.f64 	%fd31, %fd30, %fd12, %fd29;
	mul.f64 	%fd32, %fd18, %fd31;
	fma.rn.f64 	%fd33, %fd21, %fd27, 0d3FB5555555555555;
	mov.f64 	%fd34, 0d3FB5555555555555;
	sub.f64 	%fd35, %fd34, %fd33;
	fma.rn.f64 	%fd36, %fd21, %fd27, %fd35;
	add.f64 	%fd37, %fd36, 0dBC46A4CB00B9E7B0;
	add.f64 	%fd38, %fd33, %fd37;
	sub.f64 	%fd39, %fd33, %fd38;
	add.f64 	%fd40, %fd37, %fd39;
	mul.rn.f64 	%fd41, %fd20, %fd20;
	neg.f64 	%fd42, %fd41;
	fma.rn.f64 	%fd43, %fd20, %fd20, %fd42;
	{
	.reg .b32 %temp; 
	mov.b64 	{%r22, %temp}, %fd32;
	}
	{
	.reg .b32 %temp; 
	mov.b64 	{%temp, %r23}, %fd32;
	}
	add.s32 	%r24, %r23, 1048576;
	mov.b64 	%fd44, {%r22, %r24};
	fma.rn.f64 	%fd45, %fd20, %fd44, %fd43;
	mul.rn.f64 	%fd46, %fd41, %fd20;
	neg.f64 	%fd47, %fd46;
	fma.rn.f64 	%fd48, %fd41, %fd20, %fd47;
	fma.rn.f64 	%fd49, %fd41, %fd32, %fd48;
	fma.rn.f64 	%fd50, %fd45, %fd20, %fd49;
	mul.rn.f64 	%fd51, %fd38, %fd46;
	neg.f64 	%fd52, %fd51;
	fma.rn.f64 	%fd53, %fd38, %fd46, %fd52;
	fma.rn.f64 	%fd54, %fd38, %fd50, %fd53;
	fma.rn.f64 	%fd55, %fd40, %fd46, %fd54;
	add.f64 	%fd56, %fd51, %fd55;
	sub.f64 	%fd57, %fd51, %fd56;
	add.f64 	%fd58, %fd55, %fd57;
	add.f64 	%fd59, %fd20, %fd56;
	sub.f64 	%fd60, %fd20, %fd59;
	add.f64 	%fd61, %fd56, %fd60;
	add.f64 	%fd62, %fd58, %fd61;
	add.f64 	%fd63, %fd32, %fd62;
	add.f64 	%fd64, %fd59, %fd63;
	sub.f64 	%fd65, %fd59, %fd64;
	add.f64 	%fd66, %fd63, %fd65;
	xor.b32  	%r25, %r45, -2147483648;
	mov.b32 	%r26, 1127219200;
	mov.b64 	%fd67, {%r25, %r26};
	mov.b32 	%r27, -2147483648;
	mov.b64 	%fd68, {%r27, %r26};
	sub.f64 	%fd69, %fd67, %fd68;
	fma.rn.f64 	%fd70, %fd69, 0d3FE62E42FEFA39EF, %fd64;
	fma.rn.f64 	%fd71, %fd69, 0dBFE62E42FEFA39EF, %fd70;
	sub.f64 	%fd72, %fd71, %fd64;
	sub.f64 	%fd73, %fd66, %fd72;
	fma.rn.f64 	%fd74, %fd69, 0d3C7ABC9E3B39803F, %fd73;
	add.f64 	%fd75, %fd70, %fd74;
	sub.f64 	%fd76, %fd70, %fd75;
	add.f64 	%fd77, %fd74, %fd76;
	mov.f64 	%fd78, 0d4000000000000000;
	{
	.reg .b32 %temp; 
	mov.b64 	{%temp, %r28}, %fd78;
	}
	{
	.reg .b32 %temp; 
	mov.b64 	{%r29, %temp}, %fd78;
	}
	shl.b32 	%r30, %r28, 1;
	setp.gt.u32 	%p3, %r30, -33554433;
	and.b32  	%r31, %r28, -15728641;
	selp.b32 	%r32, %r31, %r28, %p3;
	mov.b64 	%fd79, {%r29, %r32};
	mul.rn.f64 	%fd80, %fd75, %fd79;
	neg.f64 	%fd81, %fd80;
	fma.rn.f64 	%fd82, %fd75, %fd79, %fd81;
	fma.rn.f64 	%fd83, %fd77, %fd79, %fd82;
	add.f64 	%fd4, %fd80, %fd83;
	sub.f64 	%fd84, %fd80, %fd4;
	add.f64 	%fd5, %fd83, %fd84;
	fma.rn.f64 	%fd85, %fd4, 0d3FF71547652B82FE, 0d4338000000000000;
	{
	.reg .b32 %temp; 
	mov.b64 	{%r5, %temp}, %fd85;
	}
	mov.f64 	%fd86, 0dC338000000000000;
	add.rn.f64 	%fd87, %fd85, %fd86;
	fma.rn.f64 	%fd88, %fd87, 0dBFE62E42FEFA39EF, %fd4;
	fma.rn.f64 	%fd89, %fd87, 0dBC7ABC9E3B39803F, %fd88;
	fma.rn.f64 	%fd90, %fd89, 0d3E5ADE1569CE2BDF, 0d3E928AF3FCA213EA;
	fma.rn.f64 	%fd91, %fd90, %fd89, 0d3EC71DEE62401315;
	fma.rn.f64 	%fd92, %fd91, %fd89, 0d3EFA01997C89EB71;
	fma.rn.f64 	%fd93, %fd92, %fd89, 0d3F2A01A014761F65;
	fma.rn.f64 	%fd94, %fd93, %fd89, 0d3F56C16C1852B7AF;
	fma.rn.f64 	%fd95, %fd94, %fd89, 0d3F81111111122322;
	fma.rn.f64 	%fd96, %fd95, %fd89, 0d3FA55555555502A1;
	fma.rn.f64 	%fd97, %fd96, %fd89, 0d3FC5555555555511;
	fma.rn.f64 	%fd98, %fd97, %fd89, 0d3FE000000000000B;
	fma.rn.f64 	%fd99, %fd98, %fd89, 0d3FF0000000000000;
	fma.rn.f64 	%fd100, %fd99, %fd89, 0d3FF0000000000000;
	{
	.reg .b32 %temp; 
	mov.b64 	{%r6, %temp}, %fd100;
	}
	{
	.reg .b32 %temp; 
	mov.b64 	{%temp, %r7}, %fd100;
	}
	shl.b32 	%r33, %r5, 20;
	add.s32 	%r34, %r33, %r7;
	mov.b64 	%fd108, {%r6, %r34};
	{
	.reg .b32 %temp; 
	mov.b64 	{%temp, %r35}, %fd4;
	}
	mov.b32 	%f2, %r35;
	abs.f32 	%f1, %f2;
	setp.lt.f32 	%p4, %f1, 0f4086232B;
	@%p4 bra 	$L__BB1_5;
	setp.lt.f64 	%p5, %fd4, 0d0000000000000000;
	add.f64 	%fd101, %fd4, 0d7FF0000000000000;
	selp.f64 	%fd108, 0d0000000000000000, %fd101, %p5;
	setp.geu.f32 	%p6, %f1, 0f40874800;
	@%p6 bra 	$L__BB1_5;
	shr.u32 	%r36, %r5, 31;
	add.s32 	%r37, %r5, %r36;
	shr.s32 	%r38, %r37, 1;
	shl.b32 	%r39, %r38, 20;
	add.s32 	%r40, %r7, %r39;
	mov.b64 	%fd102, {%r6, %r40};
	sub.s32 	%r41, %r5, %r38;
	shl.b32 	%r42, %r41, 20;
	add.s32 	%r43, %r42, 1072693248;
	mov.b32 	%r44, 0;
	mov.b64 	%fd103, {%r44, %r43};
	mul.f64 	%fd108, %fd103, %fd102;
$L__BB1_5:
	abs.f64 	%fd104, %fd108;
	setp.eq.f64 	%p7, %fd104, 0d7FF0000000000000;
	fma.rn.f64 	%fd105, %fd108, %fd5, %fd108;
	selp.f64 	%fd106, %fd108, %fd105, %p7;
	st.param.f64 	[func_retval0], %fd106;
	ret;

}


// ===== COMPILED SASS (sm_100) =====

	.target	sm_100

	.elftype	@"ET_EXEC"


//--------------------- .note.nv.tkinfo           --------------------------
	.section	.note.nv.tkinfo,"",@"SHT_NOTE"
	.sectionflags	@"SHF_NOTE_NV_TKINFO"
	.tkinfo
        /*0018*/ 	.word	0x00000002
        /*0030*/ 	.string	""
        /*0030*/ 	.string	"ptxas"
        /*0030*/ 	.string	"Cuda compilation tools, release 13.0, V13.0.88"
        /*0030*/ 	.string	"Build cuda_13.0.r13.0/compiler.36424714_0"
        /*0030*/ 	.string	"-arch sm_100 -m 64 "



//--------------------- .note.nv.cuinfo           --------------------------
	.section	.note.nv.cuinfo,"",@"SHT_NOTE"
	.sectionflags	@"SHF_NOTE_NV_CUINFO"
        /*0018*/ 	.short	0x0002
        /*001a*/ 	.short	0x0064
        /*001c*/ 	.short	0x0082
	.zero		2


//--------------------- .nv.info                  --------------------------
	.section	.nv.info,"",@"SHT_CUDA_INFO"
	.align	4


	//----- nvinfo : EIATTR_REGCOUNT
	.align		4
        /*0000*/ 	.byte	0x04, 0x2f
        /*0002*/ 	.short	(.L_1 - .L_0)
	.align		4
.L_0:
        /*0004*/ 	.word	index@(_Z10add_sourcePfS_fibiifS_)
        /*0008*/ 	.word	0x0000001a


	//----- nvinfo : EIATTR_FRAME_SIZE
	.align		4
.L_1:
        /*000c*/ 	.byte	0x04, 0x11
        /*000e*/ 	.short	(.L_3 - .L_2)
	.align		4
.L_2:
        /*0010*/ 	.word	index@($_Z10add_sourcePfS_fibiifS_$__internal_accurate_pow)
        /*0014*/ 	.word	0x00000000


	//----- nvinfo : EIATTR_FRAME_SIZE
	.align		4
.L_3:
        /*0018*/ 	.byte	0x04, 0x11
        /*001a*/ 	.short	(.L_5 - .L_4)
	.align		4
.L_4:
        /*001c*/ 	.word	index@(_Z10add_sourcePfS_fibiifS_)
        /*0020*/ 	.word	0x00000000


	//----- nvinfo : EIATTR_MIN_STACK_SIZE
	.align		4
.L_5:
        /*0024*/ 	.byte	0x04, 0x12
        /*0026*/ 	.short	(.L_7 - .L_6)
	.align		4
.L_6:
        /*0028*/ 	.word	index@(_Z10add_sourcePfS_fibiifS_)
        /*002c*/ 	.word	0x00000000
.L_7:


//--------------------- .nv.compat                --------------------------
	.section	.nv.compat,"",@"SHT_CUDA_COMPAT_INFO"
	.align	4
        /*0000*/ 	.byte	0x02, 0x09, 0x00, 0x00, 0x02, 0x02, 0x01, 0x00, 0x02, 0x05, 0x05, 0x00, 0x03, 0x07, 0x01, 0x01
        /*0010*/ 	.byte	0x02, 0x03, 0x00, 0x00, 0x02, 0x06, 0x01, 0x00, 0x04, 0x0b, 0x08, 0x00, 0x01, 0x00, 0x00, 0x00
        /*0020*/ 	.byte	0x00, 0x00, 0x00, 0x00


//--------------------- .nv.info._Z10add_sourcePfS_fibiifS_ --------------------------
	.section	.nv.info._Z10add_sourcePfS_fibiifS_,"",@"SHT_CUDA_INFO"
	.sectionflags	@""
	.align	4


	//----- nvinfo : EIATTR_CUDA_API_VERSION
	.align		4
        /*0000*/ 	.byte	0x04, 0x37
        /*0002*/ 	.short	(.L_9 - .L_8)
.L_8:
        /*0004*/ 	.word	0x00000082


	//----- nvinfo : EIATTR_KPARAM_INFO
	.align		4
.L_9:
        /*0008*/ 	.byte	0x04, 0x17
        /*000a*/ 	.short	(.L_11 - .L_10)
.L_10:
        /*000c*/ 	.word	0x00000000
        /*0010*/ 	.short	0x0008
        /*0012*/ 	.short	0x0028
        /*0014*/ 	.byte	0x00, 0xf5, 0x21, 0x00


	//----- nvinfo : EIATTR_KPARAM_INFO
	.align		4
.L_11:
        /*0018*/ 	.byte	0x04, 0x17
        /*001a*/ 	.short	(.L_13 - .L_12)
.L_12:
        /*001c*/ 	.word	0x00000000
        /*0020*/ 	.short	0x0007
        /*0022*/ 	.short	0x0024
        /*0024*/ 	.byte	0x00, 0xf0, 0x11, 0x00


	//----- nvinfo : EIATTR_KPARAM_INFO
	.align		4
.L_13:
        /*0028*/ 	.byte	0x04, 0x17
        /*002a*/ 	.short	(.L_15 - .L_14)
.L_14:
        /*002c*/ 	.word	0x00000000
        /*0030*/ 	.short	0x0006
        /*0032*/ 	.short	0x0020
        /*0034*/ 	.byte	0x00, 0xf0, 0x11, 0x00


	//----- nvinfo : EIATTR_KPARAM_INFO
	.align		4
.L_15:
        /*0038*/ 	.byte	0x04, 0x17
        /*003a*/ 	.short	(.L_17 - .L_16)
.L_16:
        /*003c*/ 	.word	0x00000000
        /*0040*/ 	.short	0x0005
        /*0042*/ 	.short	0x001c
        /*0044*/ 	.byte	0x00, 0xf0, 0x11, 0x00


	//----- nvinfo : EIATTR_KPARAM_INFO
	.align		4
.L_17:
        /*0048*/ 	.byte	0x04, 0x17
        /*004a*/ 	.short	(.L_19 - .L_18)
.L_18:
        /*004c*/ 	.word	0x00000000
        /*0050*/ 	.short	0x0004
        /*0052*/ 	.short	0x0018
        /*0054*/ 	.byte	0x00, 0xf0, 0x05, 0x00


	//----- nvinfo : EIATTR_KPARAM_INFO
	.align		4
.L_19:
        /*0058*/ 	.byte	0x04, 0x17
        /*005a*/ 	.short	(.L_21 - .L_20)
.L_20:
        /*005c*/ 	.word	0x00000000
        /*0060*/ 	.short	0x0003
        /*0062*/ 	.short	0x0014
        /*0064*/ 	.byte	0x00, 0xf0, 0x11, 0x00


	//----- nvinfo : EIATTR_KPARAM_INFO
	.align		4
.L_21:
        /*0068*/ 	.byte	0x04, 0x17
        /*006a*/ 	.short	(.L_23 - .L_22)
.L_22:
        /*006c*/ 	.word	0x00000000
        /*0070*/ 	.short	0x0002
        /*0072*/ 	.short	0x0010
        /*0074*/ 	.byte	0x00, 0xf0, 0x11, 0x00


	//----- nvinfo : EIATTR_KPARAM_INFO
	.align		4
.L_23:
        /*0078*/ 	.byte	0x04, 0x17
        /*007a*/ 	.short	(.L_25 - .L_24)
.L_24:
        /*007c*/ 	.word	0x00000000
        /*0080*/ 	.short	0x0001
        /*0082*/ 	.short	0x0008
        /*0084*/ 	.byte	0x00, 0xf5, 0x21, 0x00


	//----- nvinfo : EIATTR_KPARAM_INFO
	.align		4
.L_25:
        /*0088*/ 	.byte	0x04, 0x17
        /*008a*/ 	.short	(.L_27 - .L_26)
.L_26:
        /*008c*/ 	.word	0x00000000
        /*0090*/ 	.short	0x0000
        /*0092*/ 	.short	0x0000
        /*0094*/ 	.byte	0x00, 0xf5, 0x21, 0x00


	//----- nvinfo : EIATTR_SPARSE_MMA_MASK
	.align		4
.L_27:
        /*0098*/ 	.byte	0x03, 0x50
        /*009a*/ 	.short	0x0000


	//----- nvinfo : EIATTR_MAXREG_COUNT
	.align		4
        /*009c*/ 	.byte	0x03, 0x1b
        /*009e*/ 	.short	0x00ff


	//----- nvinfo : EIATTR_MERCURY_ISA_VERSION
	.align		4
        /*00a0*/ 	.byte	0x03, 0x5f
        /*00a2*/ 	.short	0x0101


	//----- nvinfo : EIATTR_VRC_CTA_INIT_COUNT
	.align		4
        /*00a4*/ 	.byte	0x02, 0x4a
	.zero		1
	.zero		1


	//----- nvinfo : EIATTR_EXIT_INSTR_OFFSETS
	.align		4
        /*00a8*/ 	.byte	0x04, 0x1c
        /*00aa*/ 	.short	(.L_29 - .L_28)


	//   ....[0]....
.L_28:
        /*00ac*/ 	.word	0x00000100


	//   ....[1]....
        /*00b0*/ 	.word	0x00000200


	//   ....[2]....
        /*00b4*/ 	.word	0x00000220


	//   ....[3]....
        /*00b8*/ 	.word	0x00000320


	//----- nvinfo : EIATTR_CRS_STACK_SIZE
	.align		4
.L_29:
        /*00bc*/ 	.byte	0x04, 0x1e
        /*00be*/ 	.short	(.L_31 - .L_30)
.L_30:
        /*00c0*/ 	.word	0x00000000


	//----- nvinfo : EIATTR_CBANK_PARAM_SIZE
	.align		4
.L_31:
        /*00c4*/ 	.byte	0x03, 0x19
        /*00c6*/ 	.short	0x0030


	//----- nvinfo : EIATTR_PARAM_CBANK
	.align		4
        /*00c8*/ 	.byte	0x04, 0x0a
        /*00ca*/ 	.short	(.L_33 - .L_32)
	.align		4
.L_32:
        /*00cc*/ 	.word	index@(.nv.constant0._Z10add_sourcePfS_fibiifS_)
        /*00d0*/ 	.short	0x0380
        /*00d2*/ 	.short	0x0030


	//----- nvinfo : EIATTR_SW_WAR
	.align		4
.L_33:
        /*00d4*/ 	.byte	0x04, 0x36
        /*00d6*/ 	.short	(.L_35 - .L_34)
.L_34:
        /*00d8*/ 	.word	0x00000008
.L_35:


//--------------------- .nv.callgraph             --------------------------
	.section	.nv.callgraph,"",@"SHT_CUDA_CALLGRAPH"
	.align	4
	.sectionentsize	8
	.align		4
        /*0000*/ 	.word	0x00000000
	.align		4
        /*0004*/ 	.word	0xffffffff
	.align		4
        /*0008*/ 	.word	0x00000000
	.align		4
        /*000c*/ 	.word	0xfffffffe
	.align		4
        /*0010*/ 	.word	0x00000000
	.align		4
        /*0014*/ 	.word	0xfffffffd
	.align		4
        /*0018*/ 	.word	0x00000000
	.align		4
        /*001c*/ 	.word	0xfffffffc


//--------------------- .text._Z10add_sourcePfS_fibiifS_ --------------------------
	.section	.text._Z10add_sourcePfS_fibiifS_,"ax",@progbits
	.align	128
        .global         _Z10add_sourcePfS_fibiifS_
        .type           _Z10add_sourcePfS_fibiifS_,@function
        .size           _Z10add_sourcePfS_fibiifS_,(.L_x_3 - _Z10add_sourcePfS_fibiifS_)
        .other          _Z10add_sourcePfS_fibiifS_,@"STO_CUDA_ENTRY STV_DEFAULT"
_Z10add_sourcePfS_fibiifS_:
.text._Z10add_sourcePfS_fibiifS_:
[----:B------:R-:W-:Y:S01]  /*0000*/  LDC R1, c[0x0][0x37c] ;  /* 0x0000df00ff017b82 */ /* 0x000fe20000000800 */
[----:B------:R-:W0:Y:S01]  /*0010*/  S2R R0, SR_TID.X ;  /* 0x0000000000007919 */ /* 0x000e220000002100 */
[----:B------:R-:W0:Y:S01]  /*0020*/  LDCU UR4, c[0x0][0x360] ;  /* 0x00006c00ff0477ac */ /* 0x000e220008000800 */
[----:B------:R-:W-:Y:S01]  /*0030*/  MOV R2, 0x70 ;  /* 0x0000007000027802 */ /* 0x000fe20000000f00 */
[----:B------:R-:W0:Y:S02]  /*0040*/  S2R R3, SR_CTAID.X ;  /* 0x0000000000037919 */ /* 0x000e240000002500 */
[----:B0-----:R-:W-:-:S07]  /*0050*/  IMAD R0, R3, UR4, R0 ;  /* 0x0000000403007c24 */ /* 0x001fce000f8e0200 */
[----:B------:R-:W-:Y:S05]  /*0060*/  CALL.REL.NOINC `($_Z10add_sourcePfS_fibiifS_$__internal_accurate_pow) ;  /* 0x0000000000b07944 */ /* 0x000fea0003c00000 */
[----:B------:R-:W0:Y:S01]  /*0070*/  LDCU.U8 UR4, c[0x0][0x398] ;  /* 0x00007300ff0477ac */ /* 0x000e220008000000 */
[----:B------:R-:W-:Y:S02]  /*0080*/  MOV R2, R4 ;  /* 0x0000000400027202 */ /* 0x000fe40000000f00 */
[----:B------:R-:W-:-:S04]  /*0090*/  MOV R3, R5 ;  /* 0x0000000500037202 */ /* 0x000fc80000000f00 */
[----:B------:R1:W2:Y:S01]  /*00a0*/  F2F.F32.F64 R6, R2 ;  /* 0x0000000200067310 */ /* 0x0002a20000301000 */
[----:B0-----:R-:W-:-:S04]  /*00b0*/  UPRMT UR4, UR4, 0x8880, URZ ;  /* 0x0000888004047896 */ /* 0x001fc800080000ff */
[----:B------:R-:W-:-:S07]  /*00c0*/  UISETP.NE.AND UP0, UPT, UR4, URZ, UPT ;  /* 0x000000ff0400728c */ /* 0x000fce000bf05270 */
[----:B------:R-:W0:Y:S02]  /*00d0*/  LDCU.64 UR4, c[0x0][0x358] ;  /* 0x00006b00ff0477ac */ /* 0x000e240008000a00 */
[----:B-12---:R-:W-:Y:S05]  /*00e0*/  BRA.U !UP0, `(.L_x_0) ;  /* 0x0000000108487547 */ /* 0x006fea000b800000 */
[----:B------:R-:W-:-:S13]  /*00f0*/  ISETP.NE.AND P0, PT, R0, RZ, PT ;  /* 0x000000ff0000720c */ /* 0x000fda0003f05270 */
[----:B0-----:R-:W-:Y:S05]  /*0100*/  @P0 EXIT ;  /* 0x000000000000094d */ /* 0x001fea0003800000 */
[----:B------:R-:W0:Y:S01]  /*0110*/  LDC R7, c[0x0][0x39c] ;  /* 0x0000e700ff077b82 */ /* 0x000e220000000800 */
[----:B------:R-:W0:Y:S07]  /*0120*/  LDCU.64 UR6, c[0x0][0x390] ;  /* 0x00007200ff0677ac */ /* 0x000e2e0008000a00 */
[----:B------:R-:W0:Y:S08]  /*0130*/  LDC.64 R10, c[0x0][0x3a0] ;  /* 0x0000e800ff0a7b82 */ /* 0x000e300000000a00 */
[----:B------:R-:W1:Y:S08]  /*0140*/  LDC.64 R2, c[0x0][0x380] ;  /* 0x0000e000ff027b82 */ /* 0x000e700000000a00 */
[----:B------:R-:W2:Y:S01]  /*0150*/  LDC.64 R4, c[0x0][0x388] ;  /* 0x0000e200ff047b82 */ /* 0x000ea20000000a00 */
[----:B0-----:R-:W-:-:S04]  /*0160*/  IMAD R7, R10, UR7, R7 ;  /* 0x000000070a077c24 */ /* 0x001fc8000f8e0207 */
[----:B-1----:R-:W-:-:S05]  /*0170*/  IMAD.WIDE R2, R7, 0x4, R2 ;  /* 0x0000000407027825 */ /* 0x002fca00078e0202 */
[----:B------:R-:W3:Y:S01]  /*0180*/  LDG.E R9, desc[UR4][R2.64] ;  /* 0x0000000402097981 */ /* 0x000ee2000c1e1900 */
[----:B------:R-:W-:Y:S01]  /*0190*/  FMUL R0, R6, UR6 ;  /* 0x0000000606007c20 */ /* 0x000fe20008400000 */
[----:B--2---:R-:W-:-:S04]  /*01a0*/  IMAD.WIDE R4, R7, 0x4, R4 ;  /* 0x0000000407047825 */ /* 0x004fc800078e0204 */
[----:B---3--:R-:W-:-:S05]  /*01b0*/  FFMA R9, R0, R11, R9 ;  /* 0x0000000b00097223 */ /* 0x008fca0000000009 */
[----:B------:R-:W-:Y:S04]  /*01c0*/  STG.E desc[UR4][R2.64], R9 ;  /* 0x0000000902007986 */ /* 0x000fe8000c101904 */
[----:B------:R-:W2:Y:S02]  /*01d0*/  LDG.E R7, desc[UR4][R4.64] ;  /* 0x0000000404077981 */ /* 0x000ea4000c1e1900 */
[----:B--2---:R-:W-:-:S05]  /*01e0*/  FFMA R7, R0, R11, R7 ;  /* 0x0000000b00077223 */ /* 0x004fca0000000007 */
[----:B------:R-:W-:Y:S01]  /*01f0*/  STG.E desc[UR4][R4.64], R7 ;  /* 0x0000000704007986 */ /* 0x000fe2000c101904 */
[----:B------:R-:W-:Y:S05]  /*0200*/  EXIT ;  /* 0x000000000000794d */ /* 0x000fea0003800000 */
.L_x_0:
[----:B------:R-:W-:-:S13]  /*0210*/  ISETP.NE.AND P0, PT, R0, RZ, PT ;  /* 0x000000ff0000720c */ /* 0x000fda0003f05270 */
[----:B0-----:R-:W-:Y:S05]  /*0220*/  @P0 EXIT ;  /* 0x000000000000094d */ /* 0x001fea0003800000 */
[----:B------:R-:W0:Y:S01]  /*0230*/  LDC R5, c[0x0][0x39c] ;  /* 0x0000e700ff057b82 */ /* 0x000e220000000800 */
[----:B------:R-:W0:Y:S07]  /*0240*/  LDCU.64 UR6, c[0x0][0x390] ;  /* 0x00007200ff0677ac */ /* 0x000e2e0008000a00 */
[----:B------:R-:W0:Y:S08]  /*0250*/  LDC.64 R10, c[0x0][0x3a0] ;  /* 0x0000e800ff0a7b82 */ /* 0x000e300000000a00 */
[----:B------:R-:W1:Y:S01]  /*0260*/  LDC.64 R2, c[0x0][0x380] ;  /* 0x0000e000ff027b82 */ /* 0x000e620000000a00 */
[----:B0-----:R-:W-:-:S07]  /*0270*/  IMAD R13, R10, UR7, R5 ;  /* 0x000000070a0d7c24 */ /* 0x001fce000f8e0205 */
[----:B------:R-:W0:Y:S01]  /*0280*/  LDC.64 R4, c[0x0][0x388] ;  /* 0x0000e200ff047b82 */ /* 0x000e220000000a00 */
[----:B-1----:R-:W-:-:S05]  /*0290*/  IMAD.WIDE R2, R13, 0x4, R2 ;  /* 0x000000040d027825 */ /* 0x002fca00078e0202 */
[----:B------:R-:W2:Y:S01]  /*02a0*/  LDG.E R0, desc[UR4][R2.64] ;  /* 0x0000000402007981 */ /* 0x000ea2000c1e1900 */
[----:B------:R-:W-:Y:S01]  /*02b0*/  FMUL R9, R6, UR6 ;  /* 0x0000000606097c20 */ /* 0x000fe20008400000 */
[----:B0-----:R-:W-:-:S04]  /*02c0*/  IMAD.WIDE R4, R13, 0x4, R4 ;  /* 0x000000040d047825 */ /* 0x001fc800078e0204 */
[----:B--2---:R-:W-:-:S05]  /*02d0*/  FFMA R7, -R9, R11, R0 ;  /* 0x0000000b09077223 */ /* 0x004fca0000000100 */
[----:B------:R-:W-:Y:S04]  /*02e0*/  STG.E desc[UR4][R2.64], R7 ;  /* 0x0000000702007986 */ /* 0x000fe8000c101904 */
[----:B------:R-:W2:Y:S02]  /*02f0*/  LDG.E R0, desc[UR4][R4.64] ;  /* 0x0000000404007981 */ /* 0x000ea4000c1e1900 */
[----:B--2---:R-:W-:-:S05]  /*0300*/  FFMA R9, -R9, R11, R0 ;  /* 0x0000000b09097223 */ /* 0x004fca0000000100 */
[----:B------:R-:W-:Y:S01]  /*0310*/  STG.E desc[UR4][R4.64], R9 ;  /* 0x0000000904007986 */ /* 0x000fe2000c101904 */
[----:B------:R-:W-:Y:S05]  /*0320*/  EXIT ;  /* 0x000000000000794d */ /* 0x000fea0003800000 */
        .type           $_Z10add_sourcePfS_fibiifS_$__internal_accurate_pow,@function
        .size           $_Z10add_sourcePfS_fibiifS_$__internal_accurate_pow,(.L_x_3 - $_Z10add_sourcePfS_fibiifS_$__internal_accurate_pow)
$_Z10add_sourcePfS_fibiifS_$__internal_accurate_pow:
[----:B------:R-:W0:Y:S01]  /*0330*/  MUFU.RCP64H R7, 1.732421875 ;  /* 0x3ffbb80000077908 */ /* 0x000e220000001800 */
[----:B------:R-:W-:Y:S02]  /*0340*/  HFMA2 R5, -RZ, RZ, 1.9951171875, -0.5 ;  /* 0x3ffbb800ff057431 */ /* 0x000fe400000001ff */
[----:B------:R-:W-:Y:S01]  /*0350*/  IMAD.MOV.U32 R4, RZ, RZ, 0x0 ;  /* 0x00000000ff047424 */ /* 0x000fe200078e00ff */
[----:B------:R-:W-:Y:S01]  /*0360*/  MOV R8, 0x41ad3b5a ;  /* 0x41ad3b5a00087802 */ /* 0x000fe20000000f00 */
[----:B------:R-:W-:Y:S01]  /*0370*/  IMAD.MOV.U32 R6, RZ, RZ, RZ ;  /* 0x000000ffff067224 */ /* 0x000fe200078e00ff */
[----:B------:R-:W-:Y:S01]  /*0380*/  UMOV UR4, 0x7d2cafe2 ;  /* 0x7d2cafe200047882 */ /* 0x000fe20000000000 */
[----:B------:R-:W-:Y:S01]  /*0390*/  IMAD.MOV.U32 R9, RZ, RZ, 0x3ed0f5d2 ;  /* 0x3ed0f5d2ff097424 */ /* 0x000fe200078e00ff */
[----:B------:R-:W-:-:S03]  /*03a0*/  UMOV UR5, 0x3eb0f5ff ;  /* 0x3eb0f5ff00057882 */ /* 0x000fc60000000000 */
[----:B0-----:R-:W-:-:S08]  /*03b0*/  DFMA R4, R6, -R4, 1 ;  /* 0x3ff000000604742b */ /* 0x001fd00000000804 */
[----:B------:R-:W-:-:S08]  /*03c0*/  DFMA R4, R4, R4, R4 ;  /* 0x000000040404722b */ /* 0x000fd00000000004 */
[----:B------:R-:W-:-:S08]  /*03d0*/  DFMA R6, R6, R4, R6 ;  /* 0x000000040606722b */ /* 0x000fd00000000006 */
[----:B------:R-:W-:-:S08]  /*03e0*/  DMUL R4, R6, -0.267578125 ;  /* 0xbfd1200006047828 */ /* 0x000fd00000000000 */
[----:B------:R-:W-:-:S08]  /*03f0*/  DFMA R4, R6, -0.267578125, R4 ;  /* 0xbfd120000604782b */ /* 0x000fd00000000004 */
[C---:B------:R-:W-:Y:S02]  /*0400*/  DMUL R10, R4.reuse, R4 ;  /* 0x00000004040a7228 */ /* 0x040fe40000000000 */
[----:B------:R-:W-:-:S06]  /*0410*/  DADD R12, -R4, -0.267578125 ;  /* 0xbfd12000040c7429 */ /* 0x000fcc0000000100 */
[----:B------:R-:W-:Y:S01]  /*0420*/  DFMA R8, R10, UR4, R8 ;  /* 0x000000040a087c2b */ /* 0x000fe20008000008 */
[----:B------:R-:W-:Y:S01]  /*0430*/  UMOV UR4, 0x75488a3f ;  /* 0x75488a3f00047882 */ /* 0x000fe20000000000 */
[----:B------:R-:W-:Y:S01]  /*0440*/  UMOV UR5, 0x3ef3b20a ;  /* 0x3ef3b20a00057882 */ /* 0x000fe20000000000 */
[----:B------:R-:W-:Y:S02]  /*0450*/  DADD R16, R12, R12 ;  /* 0x000000000c107229 */ /* 0x000fe4000000000c */
[----:B------:R-:W-:-:S03]  /*0460*/  DMUL R12, R4, R4 ;  /* 0x00000004040c7228 */ /* 0x000fc60000000000 */
[----:B------:R-:W-:Y:S01]  /*0470*/  DFMA R8, R10, R8, UR4 ;  /* 0x000000040a087e2b */ /* 0x000fe20008000008 */
[----:B------:R-:W-:Y:S01]  /*0480*/  UMOV UR4, 0xe4faecd5 ;  /* 0xe4faecd500047882 */ /* 0x000fe20000000000 */
[----:B------:R-:W-:Y:S01]  /*0490*/  UMOV UR5, 0x3f1745cd ;  /* 0x3f1745cd00057882 */ /* 0x000fe20000000000 */
[----:B------:R-:W-:-:S05]  /*04a0*/  DFMA R16, -R4, -0.267578125, R16 ;  /* 0xbfd120000410782b */ /* 0x000fca0000000110 */
[----:B------:R-:W-:Y:S01]  /*04b0*/  DFMA R8, R10, R8, UR4 ;  /* 0x000000040a087e2b */ /* 0x000fe20008000008 */
[----:B------:R-:W-:Y:S01]  /*04c0*/  UMOV UR4, 0x258a578b ;  /* 0x258a578b00047882 */ /* 0x000fe20000000000 */
[----:B------:R-:W-:Y:S01]  /*04d0*/  UMOV UR5, 0x3f3c71c7 ;  /* 0x3f3c71c700057882 */ /* 0x000fe20000000000 */
[----:B------:R-:W-:-:S05]  /*04e0*/  DMUL R6, R6, R16 ;  /* 0x0000001006067228 */ /* 0x000fca0000000000 */
[----:B------:R-:W-:Y:S01]  /*04f0*/  DFMA R8, R10, R8, UR4 ;  /* 0x000000040a087e2b */ /* 0x000fe20008000008 */
[----:B------:R-:W-:Y:S01]  /*0500*/  UMOV UR4, 0x9242b910 ;  /* 0x9242b91000047882 */ /* 0x000fe20000000000 */
[----:B------:R-:W-:-:S03]  /*0510*/  UMOV UR5, 0x3f624924 ;  /* 0x3f62492400057882 */ /* 0x000fc60000000000 */
[----:B------:R-:W-:Y:S01]  /*0520*/  IADD3 R21, PT, PT, R7, 0x100000, RZ ;  /* 0x0010000007157810 */ /* 0x000fe20007ffe0ff */
[----:B------:R-:W-:Y:S02]  /*0530*/  IMAD.MOV.U32 R20, RZ, RZ, R6 ;  /* 0x000000ffff147224 */ /* 0x000fe400078e0006 */
[----:B------:R-:W-:Y:S01]  /*0540*/  DFMA R8, R10, R8, UR4 ;  /* 0x000000040a087e2b */ /* 0x000fe20008000008 */
[----:B------:R-:W-:Y:S01]  /*0550*/  UMOV UR4, 0x99999dfb ;  /* 0x99999dfb00047882 */ /* 0x000fe20000000000 */
[----:B------:R-:W-:-:S06]  /*0560*/  UMOV UR5, 0x3f899999 ;  /* 0x3f89999900057882 */ /* 0x000fcc0000000000 */
[----:B------:R-:W-:Y:S01]  /*0570*/  DFMA R14, R10, R8, UR4 ;  /* 0x000000040a0e7e2b */ /* 0x000fe20008000008 */
[----:B------:R-:W-:Y:S01]  /*0580*/  UMOV UR4, 0x55555555 ;  /* 0x5555555500047882 */ /* 0x000fe20000000000 */
[----:B------:R-:W-:-:S06]  /*0590*/  UMOV UR5, 0x3fb55555 ;  /* 0x3fb5555500057882 */ /* 0x000fcc0000000000 */
[----:B------:R-:W-:-:S08]  /*05a0*/  DFMA R8, R10, R14, UR4 ;  /* 0x000000040a087e2b */ /* 0x000fd0000800000e */
[----:B------:R-:W-:Y:S01]  /*05b0*/  DADD R18, -R8, UR4 ;  /* 0x0000000408127e29 */ /* 0x000fe20008000100 */
[----:B------:R-:W-:Y:S01]  /*05c0*/  UMOV UR4, 0xb9e7b0 ;  /* 0x00b9e7b000047882 */ /* 0x000fe20000000000 */
[----:B------:R-:W-:-:S06]  /*05d0*/  UMOV UR5, 0x3c46a4cb ;  /* 0x3c46a4cb00057882 */ /* 0x000fcc0000000000 */
[----:B------:R-:W-:Y:S02]  /*05e0*/  DFMA R18, R10, R14, R18 ;  /* 0x0000000e0a12722b */ /* 0x000fe40000000012 */
[----:B------:R-:W-:-:S06]  /*05f0*/  DMUL R10, R4, R12 ;  /* 0x0000000c040a7228 */ /* 0x000fcc0000000000 */
[----:B------:R-:W-:Y:S01]  /*0600*/  DADD R16, R18, -UR4 ;  /* 0x8000000412107e29 */ /* 0x000fe20008000000 */
[----:B------:R-:W-:Y:S01]  /*0610*/  UMOV UR4, 0x0 ;  /* 0x0000000000047882 */ /* 0x000fe20000000000 */
[C---:B------:R-:W-:Y:S01]  /*0620*/  DFMA R22, R4.reuse, R12, -R10 ;  /* 0x0000000c0416722b */ /* 0x040fe2000000080a */
[----:B------:R-:W-:Y:S01]  /*0630*/  UMOV UR5, 0x40260000 ;  /* 0x4026000000057882 */ /* 0x000fe20000000000 */
[----:B------:R-:W-:-:S04]  /*0640*/  DFMA R18, R4, R4, -R12 ;  /* 0x000000040412722b */ /* 0x000fc8000000080c */
[----:B------:R-:W-:Y:S02]  /*0650*/  DADD R14, R8, R16 ;  /* 0x00000000080e7229 */ /* 0x000fe40000000010 */
[----:B------:R-:W-:Y:S02]  /*0660*/  DFMA R22, R6, R12, R22 ;  /* 0x0000000c0616722b */ /* 0x000fe40000000016 */
[----:B------:R-:W-:-:S04]  /*0670*/  DFMA R18, R4, R20, R18 ;  /* 0x000000140412722b */ /* 0x000fc80000000012 */
[----:B------:R-:W-:Y:S02]  /*0680*/  DMUL R12, R14, R10 ;  /* 0x0000000a0e0c7228 */ /* 0x000fe40000000000 */
[----:B------:R-:W-:Y:S02]  /*0690*/  DADD R8, R8, -R14 ;  /* 0x0000000008087229 */ /* 0x000fe4000000080e */
[----:B------:R-:W-:-:S04]  /*06a0*/  DFMA R18, R4, R18, R22 ;  /* 0x000000120412722b */ /* 0x000fc80000000016 */
[----:B------:R-:W-:Y:S02]  /*06b0*/  DFMA R20, R14, R10, -R12 ;  /* 0x0000000a0e14722b */ /* 0x000fe4000000080c */
[----:B------:R-:W-:-:S06]  /*06c0*/  DADD R8, R16, R8 ;  /* 0x0000000010087229 */ /* 0x000fcc0000000008 */
[----:B------:R-:W-:-:S08]  /*06d0*/  DFMA R18, R14, R18, R20 ;  /* 0x000000120e12722b */ /* 0x000fd00000000014 */
[----:B------:R-:W-:-:S08]  /*06e0*/  DFMA R18, R8, R10, R18 ;  /* 0x0000000a0812722b */ /* 0x000fd00000000012 */
[----:B------:R-:W-:-:S08]  /*06f0*/  DADD R10, R12, R18 ;  /* 0x000000000c0a7229 */ /* 0x000fd00000000012 */
[--C-:B------:R-:W-:Y:S02]  /*0700*/  DADD R8, R4, R10.reuse ;  /* 0x0000000004087229 */ /* 0x100fe4000000000a */
[----:B------:R-:W-:-:S06]  /*0710*/  DADD R12, R12, -R10 ;  /* 0x000000000c0c7229 */ /* 0x000fcc000000080a */
[----:B------:R-:W-:Y:S02]  /*0720*/  DADD R4, R4, -R8 ;  /* 0x0000000004047229 */ /* 0x000fe40000000808 */
[----:B------:R-:W-:-:S06]  /*0730*/  DADD R12, R18, R12 ;  /* 0x00000000120c7229 */ /* 0x000fcc000000000c */
[----:B------:R-:W-:-:S08]  /*0740*/  DADD R4, R10, R4 ;  /* 0x000000000a047229 */ /* 0x000fd00000000004 */
[----:B------:R-:W-:-:S08]  /*0750*/  DADD R4, R12, R4 ;  /* 0x000000000c047229 */ /* 0x000fd00000000004 */
[----:B------:R-:W-:Y:S01]  /*0760*/  DADD R10, R6, R4 ;  /* 0x00000000060a7229 */ /* 0x000fe20000000004 */
[----:B------:R-:W-:Y:S01]  /*0770*/  MOV R6, 0xfefa39ef ;  /* 0xfefa39ef00067802 */ /* 0x000fe20000000f00 */
[----:B------:R-:W-:Y:S01]  /*0780*/  IMAD.MOV.U32 R7, RZ, RZ, 0x3fe62e42 ;  /* 0x3fe62e42ff077424 */ /* 0x000fe200078e00ff */
[----:B------:R-:W-:Y:S01]  /*0790*/  MOV R4, 0xfefa39ef ;  /* 0xfefa39ef00047802 */ /* 0x000fe20000000f00 */
[----:B------:R-:W-:-:S04]  /*07a0*/  IMAD.MOV.U32 R5, RZ, RZ, 0x3fe62e42 ;  /* 0x3fe62e42ff057424 */ /* 0x000fc800078e00ff */
[----:B------:R-:W-:-:S08]  /*07b0*/  DADD R12, R8, R10 ;  /* 0x00000000080c7229 */ /* 0x000fd0000000000a */
[--C-:B------:R-:W-:Y:S02]  /*07c0*/  DFMA R6, R6, UR4, R12.reuse ;  /* 0x0000000406067c2b */ /* 0x100fe4000800000c */
[----:B------:R-:W-:-:S06]  /*07d0*/  DADD R8, R8, -R12 ;  /* 0x0000000008087229 */ /* 0x000fcc000000080c */
[----:B------:R-:W-:Y:S02]  /*07e0*/  DFMA R14, -R4, 11, R6 ;  /* 0x40260000040e782b */ /* 0x000fe40000000106 */
[----:B------:R-:W-:Y:S01]  /*07f0*/  DADD R8, R10, R8 ;  /* 0x000000000a087229 */ /* 0x000fe20000000008 */
[----:B------:R-:W-:Y:S01]  /*0800*/  MOV R10, 0x3b39803f ;  /* 0x3b39803f000a7802 */ /* 0x000fe20000000f00 */
[----:B------:R-:W-:-:S04]  /*0810*/  IMAD.MOV.U32 R11, RZ, RZ, 0x3c7abc9e ;  /* 0x3c7abc9eff0b7424 */ /* 0x000fc800078e00ff */
[----:B------:R-:W-:-:S08]  /*0820*/  DADD R14, -R12, R14 ;  /* 0x000000000c0e7229 */ /* 0x000fd0000000010e */
[----:B------:R-:W-:-:S08]  /*0830*/  DADD R8, R8, -R14 ;  /* 0x0000000008087229 */ /* 0x000fd0000000080e */
[----:B------:R-:W-:Y:S01]  /*0840*/  DFMA R8, R10, UR4, R8 ;  /* 0x000000040a087c2b */ /* 0x000fe20008000008 */
[----:B------:R-:W-:Y:S01]  /*0850*/  UMOV UR4, 0x3b39803f ;  /* 0x3b39803f00047882 */ /* 0x000fe20000000000 */
[----:B------:R-:W-:-:S06]  /*0860*/  UMOV UR5, 0x3c7abc9e ;  /* 0x3c7abc9e00057882 */ /* 0x000fcc0000000000 */
[----:B------:R-:W-:-:S08]  /*0870*/  DADD R10, R6, R8 ;  /* 0x00000000060a7229 */ /* 0x000fd00000000008 */
[----:B------:R-:W-:Y:S02]  /*0880*/  DADD R12, R6, -R10 ;  /* 0x00000000060c7229 */ /* 0x000fe4000000080a */
[----:B------:R-:W-:-:S06]  /*0890*/  DMUL R6, R10, 2 ;  /* 0x400000000a067828 */ /* 0x000fcc0000000000 */
[----:B------:R-:W-:Y:S02]  /*08a0*/  DADD R12, R8, R12 ;  /* 0x00000000080c7229 */ /* 0x000fe4000000000c */
[----:B------:R-:W-:-:S08]  /*08b0*/  DFMA R10, R10, 2, -R6 ;  /* 0x400000000a0a782b */ /* 0x000fd00000000806 */
[----:B------:R-:W-:Y:S01]  /*08c0*/  DFMA R12, R12, 2, R10 ;  /* 0x400000000c0c782b */ /* 0x000fe2000000000a */
[----:B------:R-:W-:Y:S01]  /*08d0*/  MOV R10, 0x652b82fe ;  /* 0x652b82fe000a7802 */ /* 0x000fe20000000f00 */
[----:B------:R-:W-:-:S06]  /*08e0*/  IMAD.MOV.U32 R11, RZ, RZ, 0x3ff71547 ;  /* 0x3ff71547ff0b7424 */ /* 0x000fcc00078e00ff */
[----:B------:R-:W-:-:S08]  /*08f0*/  DADD R8, R6, R12 ;  /* 0x0000000006087229 */ /* 0x000fd0000000000c */
[----:B------:R-:W-:Y:S02]  /*0900*/  DFMA R10, R8, R10, 6.75539944105574400000e+15 ;  /* 0x43380000080a742b */ /* 0x000fe4000000000a */
[----:B------:R-:W-:Y:S01]  /*0910*/  FSETP.GEU.AND P0, PT, |R9|, 4.1917929649353027344, PT ;  /* 0x4086232b0900780b */ /* 0x000fe20003f0e200 */
[----:B------:R-:W-:-:S05]  /*0920*/  DADD R6, R6, -R8 ;  /* 0x0000000006067229 */ /* 0x000fca0000000808 */
[----:B------:R-:W-:-:S03]  /*0930*/  DADD R14, R10, -6.75539944105574400000e+15 ;  /* 0xc33800000a0e7429 */ /* 0x000fc60000000000 */
[----:B------:R-:W-:-:S05]  /*0940*/  DADD R6, R12, R6 ;  /* 0x000000000c067229 */ /* 0x000fca0000000006 */
[----:B------:R-:W-:-:S08]  /*0950*/  DFMA R4, R14, -R4, R8 ;  /* 0x800000040e04722b */ /* 0x000fd00000000008 */
[----:B------:R-:W-:Y:S01]  /*0960*/  DFMA R4, R14, -UR4, R4 ;  /* 0x800000040e047c2b */ /* 0x000fe20008000004 */
[----:B------:R-:W-:Y:S01]  /*0970*/  UMOV UR4, 0x69ce2bdf ;  /* 0x69ce2bdf00047882 */ /* 0x000fe20000000000 */
[----:B------:R-:W-:Y:S01]  /*0980*/  MOV R14, 0xfca213ea ;  /* 0xfca213ea000e7802 */ /* 0x000fe20000000f00 */
[----:B------:R-:W-:Y:S01]  /*0990*/  IMAD.MOV.U32 R15, RZ, RZ, 0x3e928af3 ;  /* 0x3e928af3ff0f7424 */ /* 0x000fe200078e00ff */
[----:B------:R-:W-:-:S05]  /*09a0*/  UMOV UR5, 0x3e5ade15 ;  /* 0x3e5ade1500057882 */ /* 0x000fca0000000000 */
[----:B------:R-:W-:Y:S01]  /*09b0*/  DFMA R14, R4, UR4, R14 ;  /* 0x00000004040e7c2b */ /* 0x000fe2000800000e */
[----:B------:R-:W-:Y:S01]  /*09c0*/  UMOV UR4, 0x62401315 ;  /* 0x6240131500047882 */ /* 0x000fe20000000000 */
[----:B------:R-:W-:-:S06]  /*09d0*/  UMOV UR5, 0x3ec71dee ;  /* 0x3ec71dee00057882 */ /* 0x000fcc0000000000 */
[----:B------:R-:W-:Y:S01]  /*09e0*/  DFMA R14, R4, R14, UR4 ;  /* 0x00000004040e7e2b */ /* 0x000fe2000800000e */
        /* <DEDUP_REMOVED lines=20> */
[----:B------:R-:W-:-:S08]  /*0b30*/  DFMA R14, R4, R14, UR4 ;  /* 0x00000004040e7e2b */ /* 0x000fd0000800000e */
[----:B------:R-:W-:-:S08]  /*0b40*/  DFMA R14, R4, R14, 1 ;  /* 0x3ff00000040e742b */ /* 0x000fd0000000000e */
[----:B------:R-:W-:-:S10]  /*0b50*/  DFMA R14, R4, R14, 1 ;  /* 0x3ff00000040e742b */ /* 0x000fd4000000000e */
[----:B------:R-:W-:Y:S01]  /*0b60*/  LEA R5, R10, R15, 0x14 ;  /* 0x0000000f0a057211 */ /* 0x000fe200078ea0ff */
[----:B------:R-:W-:Y:S01]  /*0b70*/  IMAD.MOV.U32 R4, RZ, RZ, R14 ;  /* 0x000000ffff047224 */ /* 0x000fe200078e000e */
[----:B------:R-:W-:Y:S06]  /*0b80*/  @!P0 BRA `(.L_x_1) ;  /* 0x0000000000348947 */ /* 0x000fec0003800000 */
[----:B------:R-:W-:Y:S01]  /*0b90*/  FSETP.GEU.AND P1, PT, |R9|, 4.2275390625, PT ;  /* 0x408748000900780b */ /* 0x000fe20003f2e200 */
[C---:B------:R-:W-:Y:S02]  /*0ba0*/  DADD R4, R8.reuse, +INF ;  /* 0x7ff0000008047429 */ /* 0x040fe40000000000 */
[----:B------:R-:W-:-:S08]  /*0bb0*/  DSETP.GEU.AND P0, PT, R8, RZ, PT ;  /* 0x000000ff0800722a */ /* 0x000fd00003f0e000 */
[----:B------:R-:W-:Y:S02]  /*0bc0*/  FSEL R4, R4, RZ, P0 ;  /* 0x000000ff04047208 */ /* 0x000fe40000000000 */
[----:B------:R-:W-:Y:S01]  /*0bd0*/  FSEL R5, R5, RZ, P0 ;  /* 0x000000ff05057208 */ /* 0x000fe20000000000 */
[----:B------:R-:W-:Y:S06]  /*0be0*/  @P1 BRA `(.L_x_1) ;  /* 0x00000000001c1947 */ /* 0x000fec0003800000 */
[----:B------:R-:W-:-:S04]  /*0bf0*/  LEA.HI R3, R10, R10, RZ, 0x1 ;  /* 0x0000000a0a037211 */ /* 0x000fc800078f08ff */
[----:B------:R-:W-:-:S04]  /*0c00*/  SHF.R.S32.HI R3, RZ, 0x1, R3 ;  /* 0x00000001ff037819 */ /* 0x000fc80000011403 */
[----:B------:R-:W-:Y:S01]  /*0c10*/  IADD3 R4, PT, PT, R10, -R3, RZ ;  /* 0x800000030a047210 */ /* 0x000fe20007ffe0ff */
[----:B------:R-:W-:-:S03]  /*0c20*/  IMAD R15, R3, 0x100000, R15 ;  /* 0x00100000030f7824 */ /* 0x000fc600078e020f */
[----:B------:R-:W-:Y:S02]  /*0c30*/  LEA R5, R4, 0x3ff00000, 0x14 ;  /* 0x3ff0000004057811 */ /* 0x000fe400078ea0ff */
[----:B------:R-:W-:-:S06]  /*0c40*/  MOV R4, RZ ;  /* 0x000000ff00047202 */ /* 0x000fcc0000000f00 */
[----:B------:R-:W-:-:S11]  /*0c50*/  DMUL R4, R14, R4 ;  /* 0x000000040e047228 */ /* 0x000fd60000000000 */
.L_x_1:
[----:B------:R-:W-:Y:S01]  /*0c60*/  DFMA R6, R6, R4, R4 ;  /* 0x000000040606722b */ /* 0x000fe20000000004 */
[----:B------:R-:W-:Y:S01]  /*0c70*/  IMAD.MOV.U32 R3, RZ, RZ, 0x0 ;  /* 0x00000000ff037424 */ /* 0x000fe200078e00ff */
[----:B------:R-:W-:-:S08]  /*0c80*/  DSETP.NEU.AND P0, PT, |R4|, +INF , PT ;  /* 0x7ff000000400742a */ /* 0x000fd00003f0d200 */
[----:B------:R-:W-:Y:S02]  /*0c90*/  FSEL R4, R4, R6, !P0 ;  /* 0x0000000604047208 */ /* 0x000fe40004000000 */
[----:B------:R-:W-:Y:S01]  /*0ca0*/  FSEL R5, R5, R7, !P0 ;  /* 0x0000000705057208 */ /* 0x000fe20004000000 */
[----:B------:R-:W-:Y:S06]  /*0cb0*/  RET.REL.NODEC R2 `(_Z10add_sourcePfS_fibiifS_) ;  /* 0xfffffff002d07950 */ /* 0x000fec0003c3ffff */
.L_x_2:
[----:B------:R-:W-:-:S00]  /*0cc0*/  BRA `(.L_x_2) ;  /* 0xfffffffc00fc7947 */ /* 0x000fc0000383ffff */
[----:B------:R-:W-:-:S00]  /*0cd0*/  NOP ;  /* 0x0000000000007918 */ /* 0x000fc00000000000 */
        /* <DEDUP_REMOVED lines=10> */
.L_x_3:


//--------------------- .nv.shared.reserved.0     --------------------------
	.section	.nv.shared.reserved.0,"aw",@nobits
	.weak		__nv_reservedSMEM_offset_0_alias
	.size		__nv_reservedSMEM_offset_0_alias, 0, 64
	.other		__nv_reservedSMEM_offset_0_alias,@"STO_CUDA_RESERVED_SHARED STV_DEFAULT"
__nv_reservedSMEM_offset_0_alias:
	.zero		0
	.zero		64


//--------------------- .nv.constant0._Z10add_sourcePfS_fibiifS_ --------------------------
	.section	.nv.constant0._Z10add_sourcePfS_fibiifS_,"a",@progbits
	.sectionflags	@""
	.align	4
.nv.constant0._Z10add_sourcePfS_fibiifS_:
	.zero		944


//--------------------- SYMBOLS --------------------------

	.type		.nv.reservedSmem.offset0,@object
	.size		.nv.reservedSmem.offset0,0x4
